	.headerflags	@"EF_CUDA_TEXMODE_UNIFIED EF_CUDA_64BIT_ADDRESS EF_CUDA_ACCELERATORS EF_CUDA_SM90 EF_CUDA_VIRTUAL_SM(EF_CUDA_SM90)"
	.elftype	@"ET_EXEC"


//--------------------- .nv.info                  --------------------------
	.section	.nv.info,"",@"SHT_CUDA_INFO"
	.align	4


	//----- nvinfo : EIATTR_REGCOUNT
	.align		4
        /*0000*/ 	.byte	0x04, 0x2f
        /*0002*/ 	.short	(.L_3 - .L_2)
	.align		4
.L_2:
        /*0004*/ 	.word	index@(triton_poi_fused__native_batch_norm_legit_no_training_relu_8)
        /*0008*/ 	.word	0x0000001c


	//----- nvinfo : EIATTR_MIN_STACK_SIZE
	.align		4
.L_3:
        /*000c*/ 	.byte	0x04, 0x12
        /*000e*/ 	.short	(.L_5 - .L_4)
	.align		4
.L_4:
        /*0010*/ 	.word	index@(triton_poi_fused__native_batch_norm_legit_no_training_relu_8)
        /*0014*/ 	.word	0x00000000


	//----- nvinfo : EIATTR_FRAME_SIZE
	.align		4
.L_5:
        /*0018*/ 	.byte	0x04, 0x11
        /*001a*/ 	.short	(.L_7 - .L_6)
	.align		4
.L_6:
        /*001c*/ 	.word	index@(triton_poi_fused__native_batch_norm_legit_no_training_relu_8)
        /*0020*/ 	.word	0x00000000


	//----- nvinfo : EIATTR_MIN_STACK_SIZE
	.align		4
.L_7:
        /*0024*/ 	.byte	0x04, 0x12
        /*0026*/ 	.short	(.L_9 - .L_8)
	.align		4
.L_8:
        /*0028*/ 	.word	index@(triton_poi_fused__native_batch_norm_legit_no_training_relu_8)
        /*002c*/ 	.word	0x00000000
.L_9:


//--------------------- .nv.info.triton_poi_fused__native_batch_norm_legit_no_training_relu_8 --------------------------
	.section	.nv.info.triton_poi_fused__native_batch_norm_legit_no_training_relu_8,"",@"SHT_CUDA_INFO"
	.sectionflags	@""
	.align	4


	//----- nvinfo : EIATTR_CUDA_API_VERSION
	.align		4
        /*0000*/ 	.byte	0x04, 0x37
        /*0002*/ 	.short	(.L_11 - .L_10)
.L_10:
        /*0004*/ 	.word	0x0000007c


	//----- nvinfo : EIATTR_KPARAM_INFO
	.align		4
.L_11:
        /*0008*/ 	.byte	0x04, 0x17
        /*000a*/ 	.short	(.L_13 - .L_12)
.L_12:
        /*000c*/ 	.word	0x00000000
        /*0010*/ 	.short	0x000b
        /*0012*/ 	.short	0x0058
        /*0014*/ 	.byte	0x00, 0xf0, 0x11, 0x00


	//----- nvinfo : EIATTR_KPARAM_INFO
	.align		4
.L_13:
        /*0018*/ 	.byte	0x04, 0x17
        /*001a*/ 	.short	(.L_15 - .L_14)
.L_14:
        /*001c*/ 	.word	0x00000000
        /*0020*/ 	.short	0x000a
        /*0022*/ 	.short	0x0050
        /*0024*/ 	.byte	0x00, 0xf4, 0x21, 0x00


	//----- nvinfo : EIATTR_KPARAM_INFO
	.align		4
.L_15:
        /*0028*/ 	.byte	0x04, 0x17
        /*002a*/ 	.short	(.L_17 - .L_16)
.L_16:
        /*002c*/ 	.word	0x00000000
        /*0030*/ 	.short	0x0009
        /*0032*/ 	.short	0x0048
        /*0034*/ 	.byte	0x00, 0xf4, 0x21, 0x00


	//----- nvinfo : EIATTR_KPARAM_INFO
	.align		4
.L_17:
        /*0038*/ 	.byte	0x04, 0x17
        /*003a*/ 	.short	(.L_19 - .L_18)
.L_18:
        /*003c*/ 	.word	0x00000000
        /*0040*/ 	.short	0x0008
        /*0042*/ 	.short	0x0040
        /*0044*/ 	.byte	0x00, 0xf4, 0x21, 0x00


	//----- nvinfo : EIATTR_KPARAM_INFO
	.align		4
.L_19:
        /*0048*/ 	.byte	0x04, 0x17
        /*004a*/ 	.short	(.L_21 - .L_20)
.L_20:
        /*004c*/ 	.word	0x00000000
        /*0050*/ 	.short	0x0007
        /*0052*/ 	.short	0x0038
        /*0054*/ 	.byte	0x00, 0xf4, 0x21, 0x00


	//----- nvinfo : EIATTR_KPARAM_INFO
	.align		4
.L_21:
        /*0058*/ 	.byte	0x04, 0x17
        /*005a*/ 	.short	(.L_23 - .L_22)
.L_22:
        /*005c*/ 	.word	0x00000000
        /*0060*/ 	.short	0x0006
        /*0062*/ 	.short	0x0030
        /*0064*/ 	.byte	0x00, 0xf4, 0x21, 0x00


	//----- nvinfo : EIATTR_KPARAM_INFO
	.align		4
.L_23:
        /*0068*/ 	.byte	0x04, 0x17
        /*006a*/ 	.short	(.L_25 - .L_24)
.L_24:
        /*006c*/ 	.word	0x00000000
        /*0070*/ 	.short	0x0005
        /*0072*/ 	.short	0x0028
        /*0074*/ 	.byte	0x00, 0xf4, 0x21, 0x00


	//----- nvinfo : EIATTR_KPARAM_INFO
	.align		4
.L_25:
        /*0078*/ 	.byte	0x04, 0x17
        /*007a*/ 	.short	(.L_27 - .L_26)
.L_26:
        /*007c*/ 	.word	0x00000000
        /*0080*/ 	.short	0x0004
        /*0082*/ 	.short	0x0020
        /*0084*/ 	.byte	0x00, 0xf4, 0x21, 0x00


	//----- nvinfo : EIATTR_KPARAM_INFO
	.align		4
.L_27:
        /*0088*/ 	.byte	0x04, 0x17
        /*008a*/ 	.short	(.L_29 - .L_28)
.L_28:
        /*008c*/ 	.word	0x00000000
        /*0090*/ 	.short	0x0003
        /*0092*/ 	.short	0x0018
        /*0094*/ 	.byte	0x00, 0xf4, 0x21, 0x00


	//----- nvinfo : EIATTR_KPARAM_INFO
	.align		4
.L_29:
        /*0098*/ 	.byte	0x04, 0x17
        /*009a*/ 	.short	(.L_31 - .L_30)
.L_30:
        /*009c*/ 	.word	0x00000000
        /*00a0*/ 	.short	0x0002
        /*00a2*/ 	.short	0x0010
        /*00a4*/ 	.byte	0x00, 0xf4, 0x21, 0x00


	//----- nvinfo : EIATTR_KPARAM_INFO
	.align		4
.L_31:
        /*00a8*/ 	.byte	0x04, 0x17
        /*00aa*/ 	.short	(.L_33 - .L_32)
.L_32:
        /*00ac*/ 	.word	0x00000000
        /*00b0*/ 	.short	0x0001
        /*00b2*/ 	.short	0x0008
        /*00b4*/ 	.byte	0x00, 0xf4, 0x21, 0x00


	//----- nvinfo : EIATTR_KPARAM_INFO
	.align		4
.L_33:
        /*00b8*/ 	.byte	0x04, 0x17
        /*00ba*/ 	.short	(.L_35 - .L_34)
.L_34:
        /*00bc*/ 	.word	0x00000000
        /*00c0*/ 	.short	0x0000
        /*00c2*/ 	.short	0x0000
        /*00c4*/ 	.byte	0x00, 0xf4, 0x21, 0x00


	//----- nvinfo : EIATTR_SPARSE_MMA_MASK
	.align		4
.L_35:
        /*00c8*/ 	.byte	0x03, 0x50
        /*00ca*/ 	.short	0x0000


	//----- nvinfo : EIATTR_MAXREG_COUNT
	.align		4
        /*00cc*/ 	.byte	0x03, 0x1b
        /*00ce*/ 	.short	0x00ff


	//----- nvinfo : EIATTR_EXIT_INSTR_OFFSETS
	.align		4
        /*00d0*/ 	.byte	0x04, 0x1c
        /*00d2*/ 	.short	(.L_37 - .L_36)


	//   ....[0]....
.L_36:
        /*00d4*/ 	.word	0x00000510


	//   ....[1]....
        /*00d8*/ 	.word	0x00000530


	//----- nvinfo : EIATTR_REQNTID
	.align		4
.L_37:
        /*00dc*/ 	.byte	0x04, 0x10
        /*00de*/ 	.short	(.L_39 - .L_38)
.L_38:
        /*00e0*/ 	.word	0x00000080
        /*00e4*/ 	.word	0x00000001
        /*00e8*/ 	.word	0x00000001


	//----- nvinfo : EIATTR_CBANK_PARAM_SIZE
	.align		4
.L_39:
        /*00ec*/ 	.byte	0x03, 0x19
        /*00ee*/ 	.short	0x005c


	//----- nvinfo : EIATTR_PARAM_CBANK
	.align		4
        /*00f0*/ 	.byte	0x04, 0x0a
        /*00f2*/ 	.short	(.L_41 - .L_40)
	.align		4
.L_40:
        /*00f4*/ 	.word	index@(.nv.constant0.triton_poi_fused__native_batch_norm_legit_no_training_relu_8)
        /*00f8*/ 	.short	0x0210
        /*00fa*/ 	.short	0x005c


	//----- nvinfo : EIATTR_SW_WAR
	.align		4
.L_41:
        /*00fc*/ 	.byte	0x04, 0x36
        /*00fe*/ 	.short	(.L_43 - .L_42)
.L_42:
        /*0100*/ 	.word	0x00000008
.L_43:


//--------------------- .nv.callgraph             --------------------------
	.section	.nv.callgraph,"",@"SHT_CUDA_CALLGRAPH"
	.align	4
	.sectionentsize	8
	.align		4
        /*0000*/ 	.word	0x00000000
	.align		4
        /*0004*/ 	.word	0xffffffff
	.align		4
        /*0008*/ 	.word	0x00000000
	.align		4
        /*000c*/ 	.word	0xfffffffe
	.align		4
        /*0010*/ 	.word	0x00000000
	.align		4
        /*0014*/ 	.word	0xfffffffd
	.align		4
        /*0018*/ 	.word	0x00000000
	.align		4
        /*001c*/ 	.word	0xfffffffc


//--------------------- .nv.constant4             --------------------------
	.section	.nv.constant4,"a",@progbits
	.align	8
	.align		8
.nv.constant4:
        /*0000*/ 	.dword	_$_str
	.align		8
        /*0008*/ 	.dword	_$_str_$_2


//--------------------- .text.triton_poi_fused__native_batch_norm_legit_no_training_relu_8 --------------------------
	.section	.text.triton_poi_fused__native_batch_norm_legit_no_training_relu_8,"ax",@progbits
	.align	128
        .global         triton_poi_fused__native_batch_norm_legit_no_training_relu_8
        .type           triton_poi_fused__native_batch_norm_legit_no_training_relu_8,@function
        .size           triton_poi_fused__native_batch_norm_legit_no_training_relu_8,(.L_x_1 - triton_poi_fused__native_batch_norm_legit_no_training_relu_8)
        .other          triton_poi_fused__native_batch_norm_legit_no_training_relu_8,@"STO_CUDA_ENTRY STV_DEFAULT"
triton_poi_fused__native_batch_norm_legit_no_training_relu_8:
.text.triton_poi_fused__native_batch_norm_legit_no_training_relu_8:
[----:B------:R-:W0:Y:S01]  /*0000*/  LDC R1, c[0x0][0x28] ;  /* 0x00000a00ff017b82 */ /* 0x000e220000000800 */
[----:B------:R-:W1:Y:S07]  /*0010*/  S2R R0, SR_TID.X ;  /* 0x0000000000007919 */ /* 0x000e6e0000002100 */
[----:B------:R-:W2:Y:S01]  /*0020*/  LDC.64 R8, c[0x0][0x220] ;  /* 0x00008800ff087b82 */ /* 0x000ea20000000a00 */
[----:B------:R-:W-:Y:S01]  /*0030*/  CS2R R12, SRZ ;  /* 0x00000000000c7805 */ /* 0x000fe2000001ff00 */
[----:B------:R-:W-:Y:S01]  /*0040*/  ULDC.64 UR4, c[0x0][0x208] ;  /* 0x0000820000047ab9 */ /* 0x000fe20000000a00 */
[----:B------:R-:W3:Y:S05]  /*0050*/  S2R R3, SR_CTAID.X ;  /* 0x0000000000037919 */ /* 0x000eea0000002500 */
[----:B------:R-:W4:Y:S01]  /*0060*/  LDC.64 R10, c[0x0][0x240] ;  /* 0x00009000ff0a7b82 */ /* 0x000f220000000a00 */
[----:B------:R-:W-:-:S07]  /*0070*/  HFMA2.MMA R14, -RZ, RZ, 0, 0 ;  /* 0x00000000ff0e7435 */ /* 0x000fce00000001ff */
[----:B------:R-:W5:Y:S08]  /*0080*/  LDC.64 R20, c[0x0][0x210] ;  /* 0x00008400ff147b82 */ /* 0x000f700000000a00 */
[----:B------:R-:W5:Y:S01]  /*0090*/  LDC.64 R22, c[0x0][0x218] ;  /* 0x00008600ff167b82 */ /* 0x000f620000000a00 */
[----:B-1----:R-:W-:-:S07]  /*00a0*/  LOP3.LUT R0, R0, 0x7f, RZ, 0xc0, !PT ;  /* 0x0000007f00007812 */ /* 0x002fce00078ec0ff */
[----:B------:R-:W1:Y:S01]  /*00b0*/  LDC.64 R4, c[0x0][0x228] ;  /* 0x00008a00ff047b82 */ /* 0x000e620000000a00 */
[----:B---3--:R-:W-:Y:S02]  /*00c0*/  SHF.R.S32.HI R2, RZ, 0x18, R3 ;  /* 0x00000018ff027819 */ /* 0x008fe40000011403 */
[----:B------:R-:W-:Y:S02]  /*00d0*/  LEA R0, R3, R0, 0x7 ;  /* 0x0000000003007211 */ /* 0x000fe400078e38ff */
[----:B------:R-:W-:-:S03]  /*00e0*/  SGXT R3, R2, 0x1 ;  /* 0x000000010203781a */ /* 0x000fc60000000200 */
[----:B------:R-:W3:Y:S01]  /*00f0*/  LDC.64 R6, c[0x0][0x230] ;  /* 0x00008c00ff067b82 */ /* 0x000ee20000000a00 */
[----:B------:R-:W-:Y:S02]  /*0100*/  ISETP.GE.AND P0, PT, R0, 0x100, PT ;  /* 0x000001000000780c */ /* 0x000fe40003f06270 */
[----:B------:R-:W-:-:S04]  /*0110*/  LEA.HI R3, R3, R0, RZ, 0x6 ;  /* 0x0000000003037211 */ /* 0x000fc800078f30ff */
[----:B------:R-:W-:-:S04]  /*0120*/  LOP3.LUT R3, R3, 0xffffffc0, RZ, 0xc0, !PT ;  /* 0xffffffc003037812 */ /* 0x000fc800078ec0ff */
[----:B------:R-:W-:Y:S02]  /*0130*/  IADD3 R15, R0, -R3, RZ ;  /* 0x80000003000f7210 */ /* 0x000fe40007ffe0ff */
[----:B------:R-:W-:Y:S01]  /*0140*/  CS2R R16, SRZ ;  /* 0x0000000000107805 */ /* 0x000fe2000001ff00 */
[----:B------:R-:W3:Y:S02]  /*0150*/  LDC.64 R2, c[0x0][0x238] ;  /* 0x00008e00ff027b82 */ /* 0x000ee40000000a00 */
[----:B--2---:R-:W-:-:S05]  /*0160*/  IMAD.WIDE R8, R15, 0x4, R8 ;  /* 0x000000040f087825 */ /* 0x004fca00078e0208 */
[----:B------:R2:W3:Y:S01]  /*0170*/  @!P0 LDG.E.EL R12, desc[UR4][R8.64] ;  /* 0x00000004080c8981 */ /* 0x0004e2000c2e1900 */
[----:B----4-:R-:W-:-:S05]  /*0180*/  IMAD.WIDE R10, R15, 0x4, R10 ;  /* 0x000000040f0a7825 */ /* 0x010fca00078e020a */
[----:B------:R4:W3:Y:S01]  /*0190*/  @!P0 LDG.E.EL R14, desc[UR4][R10.64] ;  /* 0x000000040a0e8981 */ /* 0x0008e2000c2e1900 */
[----:B-----5:R-:W-:Y:S01]  /*01a0*/  IMAD.WIDE R20, R0, 0x4, R20 ;  /* 0x0000000400147825 */ /* 0x020fe200078e0214 */
[----:B------:R-:W-:Y:S01]  /*01b0*/  MOV R18, RZ ;  /* 0x000000ff00127202 */ /* 0x000fe20000000f00 */
[----:B--2---:R-:W2:Y:S02]  /*01c0*/  LDC.64 R8, c[0x0][0x250] ;  /* 0x00009400ff087b82 */ /* 0x004ea40000000a00 */
[C---:B0-----:R-:W-:Y:S01]  /*01d0*/  IMAD.WIDE R22, R15.reuse, 0x4, R22 ;  /* 0x000000040f167825 */ /* 0x041fe200078e0216 */
[----:B------:R0:W5:Y:S04]  /*01e0*/  @!P0 LDG.E R16, desc[UR4][R20.64] ;  /* 0x0000000414108981 */ /* 0x000168000c1e1900 */
[----:B------:R-:W5:Y:S01]  /*01f0*/  @!P0 LDG.E.EL R13, desc[UR4][R22.64] ;  /* 0x00000004160d8981 */ /* 0x000f62000c2e1900 */
[C---:B-1----:R-:W-:Y:S01]  /*0200*/  IMAD.WIDE R24, R15.reuse, 0x4, R4 ;  /* 0x000000040f187825 */ /* 0x042fe200078e0204 */
[----:B----4-:R-:W1:Y:S03]  /*0210*/  LDC.64 R10, c[0x0][0x248] ;  /* 0x00009200ff0a7b82 */ /* 0x010e660000000a00 */
[C---:B---3--:R-:W-:Y:S01]  /*0220*/  IMAD.WIDE R6, R15.reuse, 0x4, R6 ;  /* 0x000000040f067825 */ /* 0x048fe200078e0206 */
[----:B------:R-:W3:Y:S04]  /*0230*/  @!P0 LDG.E.EL R18, desc[UR4][R24.64] ;  /* 0x0000000418128981 */ /* 0x000ee8000c2e1900 */
[----:B------:R-:W3:Y:S01]  /*0240*/  @!P0 LDG.E.EL R17, desc[UR4][R6.64] ;  /* 0x0000000406118981 */ /* 0x000ee2000c2e1900 */
[----:B------:R-:W-:Y:S01]  /*0250*/  HFMA2.MMA R4, -RZ, RZ, 0, 0 ;  /* 0x00000000ff047435 */ /* 0x000fe200000001ff */
[----:B0-----:R-:W-:Y:S01]  /*0260*/  IMAD.WIDE R20, R15, 0x4, R2 ;  /* 0x000000040f147825 */ /* 0x001fe200078e0202 */
[----:B------:R-:W-:-:S03]  /*0270*/  CS2R R2, SRZ ;  /* 0x0000000000027805 */ /* 0x000fc6000001ff00 */
[----:B--2---:R-:W-:-:S05]  /*0280*/  IMAD.WIDE R8, R15, 0x4, R8 ;  /* 0x000000040f087825 */ /* 0x004fca00078e0208 */
[----:B------:R-:W2:Y:S04]  /*0290*/  @!P0 LDG.E.EL R4, desc[UR4][R20.64] ;  /* 0x0000000414048981 */ /* 0x000ea8000c2e1900 */
[----:B------:R0:W4:Y:S01]  /*02a0*/  @!P0 LDG.E.EL R2, desc[UR4][R8.64] ;  /* 0x0000000408028981 */ /* 0x000122000c2e1900 */
[----:B-1----:R-:W-:-:S05]  /*02b0*/  IMAD.WIDE R10, R15, 0x4, R10 ;  /* 0x000000040f0a7825 */ /* 0x002fca00078e020a */
[----:B------:R1:W4:Y:S01]  /*02c0*/  @!P0 LDG.E.EL R3, desc[UR4][R10.64] ;  /* 0x000000040a038981 */ /* 0x000322000c2e1900 */
[----:B0-----:R-:W0:Y:S01]  /*02d0*/  LDC.64 R8, c[0x0][0x258] ;  /* 0x00009600ff087b82 */ /* 0x001e220000000a00 */
[----:B-1----:R-:W-:Y:S01]  /*02e0*/  MOV R10, 0x3e800000 ;  /* 0x3e800000000a7802 */ /* 0x002fe20000000f00 */
[----:B0-----:R-:W-:-:S04]  /*02f0*/  IMAD.WIDE R8, R0, 0x4, R8 ;  /* 0x0000000400087825 */ /* 0x001fc800078e0208 */
[----:B------:R-:W-:-:S04]  /*0300*/  FADD R12, R12, 9.9999997473787516356e-06 ;  /* 0x3727c5ac0c0c7421 */ /* 0x000fc80000000000 */
[----:B------:R-:W0:Y:S01]  /*0310*/  MUFU.SQRT R5, R12 ;  /* 0x0000000c00057308 */ /* 0x000e220000002000 */
[----:B------:R-:W-:-:S07]  /*0320*/  FADD R14, R14, 9.9999997473787516356e-06 ;  /* 0x3727c5ac0e0e7421 */ /* 0x000fce0000000000 */
[----:B------:R-:W1:Y:S01]  /*0330*/  MUFU.SQRT R15, R14 ;  /* 0x0000000e000f7308 */ /* 0x000e620000002000 */
[C---:B0-----:R-:W-:Y:S02]  /*0340*/  FSETP.GT.AND P2, PT, R5.reuse, 8.50705917302346158658e+37, PT ;  /* 0x7e8000000500780b */ /* 0x041fe40003f44000 */
[----:B------:R-:W-:-:S11]  /*0350*/  FSETP.GEU.AND P4, PT, R5, 1.175494350822287508e-38, PT ;  /* 0x008000000500780b */ /* 0x000fd60003f8e000 */
[----:B------:R-:W-:-:S04]  /*0360*/  @P2 FMUL R5, R5, 0.25 ;  /* 0x3e80000005052820 */ /* 0x000fc80000400000 */
[----:B------:R-:W-:Y:S01]  /*0370*/  @!P4 FMUL R5, R5, 16777216 ;  /* 0x4b8000000505c820 */ /* 0x000fe20000400000 */
[C---:B-1----:R-:W-:Y:S02]  /*0380*/  FSETP.GT.AND P3, PT, R15.reuse, 8.50705917302346158658e+37, PT ;  /* 0x7e8000000f00780b */ /* 0x042fe40003f64000 */
[----:B------:R-:W-:-:S03]  /*0390*/  FSETP.GEU.AND P1, PT, R15, 1.175494350822287508e-38, PT ;  /* 0x008000000f00780b */ /* 0x000fc60003f2e000 */
[----:B------:R-:W0:Y:S01]  /*03a0*/  MUFU.RCP R5, R5 ;  /* 0x0000000500057308 */ /* 0x000e220000001000 */
[----:B------:R-:W-:Y:S01]  /*03b0*/  FSEL R6, R10, 1, P2 ;  /* 0x3f8000000a067808 */ /* 0x000fe20001000000 */
[----:B-----5:R-:W-:-:S04]  /*03c0*/  FADD R13, -R13, R16 ;  /* 0x000000100d0d7221 */ /* 0x020fc80000000100 */
[----:B------:R-:W-:Y:S02]  /*03d0*/  @!P4 FMUL R6, R6, 16777216 ;  /* 0x4b8000000606c820 */ /* 0x000fe40000400000 */
[----:B------:R-:W-:-:S04]  /*03e0*/  @P3 FMUL R15, R15, 0.25 ;  /* 0x3e8000000f0f3820 */ /* 0x000fc80000400000 */
[----:B------:R-:W-:Y:S01]  /*03f0*/  @!P1 FMUL R15, R15, 16777216 ;  /* 0x4b8000000f0f9820 */ /* 0x000fe20000400000 */
[----:B0-----:R-:W-:-:S04]  /*0400*/  FMUL R6, R5, R6 ;  /* 0x0000000605067220 */ /* 0x001fc80000400000 */
[----:B------:R-:W-:Y:S01]  /*0410*/  FMUL R6, R6, R13 ;  /* 0x0000000d06067220 */ /* 0x000fe20000400000 */
[----:B------:R-:W0:Y:S03]  /*0420*/  MUFU.RCP R15, R15 ;  /* 0x0000000f000f7308 */ /* 0x000e260000001000 */
[----:B---3--:R-:W-:Y:S01]  /*0430*/  FFMA R17, R6, R18, R17 ;  /* 0x0000001206117223 */ /* 0x008fe20000000011 */
[----:B------:R-:W-:Y:S01]  /*0440*/  FSEL R10, R10, 1, P3 ;  /* 0x3f8000000a0a7808 */ /* 0x000fe20001800000 */
[----:B------:R-:W1:Y:S03]  /*0450*/  LDC.64 R6, c[0x0][0x260] ;  /* 0x00009800ff067b82 */ /* 0x000e660000000a00 */
[----:B------:R-:W-:Y:S01]  /*0460*/  FSETP.GEU.AND P2, PT, R17, RZ, PT ;  /* 0x000000ff1100720b */ /* 0x000fe20003f4e000 */
[----:B------:R-:W-:-:S03]  /*0470*/  @!P1 FMUL R10, R10, 16777216 ;  /* 0x4b8000000a0a9820 */ /* 0x000fc60000400000 */
[----:B------:R-:W-:Y:S01]  /*0480*/  FSEL R17, R17, RZ, P2 ;  /* 0x000000ff11117208 */ /* 0x000fe20001000000 */
[----:B0-----:R-:W-:-:S04]  /*0490*/  FMUL R5, R15, R10 ;  /* 0x0000000a0f057220 */ /* 0x001fc80000400000 */
[----:B--2---:R-:W-:-:S04]  /*04a0*/  FADD R4, R17, -R4 ;  /* 0x8000000411047221 */ /* 0x004fc80000000000 */
[----:B------:R-:W-:-:S04]  /*04b0*/  FMUL R5, R4, R5 ;  /* 0x0000000504057220 */ /* 0x000fc80000400000 */
[----:B----4-:R-:W-:Y:S01]  /*04c0*/  FFMA R2, R5, R3, R2 ;  /* 0x0000000305027223 */ /* 0x010fe20000000002 */
[----:B------:R0:W-:Y:S04]  /*04d0*/  @!P0 STG.E desc[UR4][R8.64], R17 ;  /* 0x0000001108008986 */ /* 0x0001e8000c101904 */
[----:B------:R-:W-:Y:S01]  /*04e0*/  FSETP.GEU.AND P1, PT, R2, RZ, PT ;  /* 0x000000ff0200720b */ /* 0x000fe20003f2e000 */
[----:B-1----:R-:W-:-:S03]  /*04f0*/  IMAD.WIDE R6, R0, 0x4, R6 ;  /* 0x0000000400067825 */ /* 0x002fc600078e0206 */
[----:B------:R-:W-:Y:S01]  /*0500*/  FSEL R3, R2, RZ, P1 ;  /* 0x000000ff02037208 */ /* 0x000fe20000800000 */
[----:B0-----:R-:W-:Y:S08]  /*0510*/  @P0 EXIT ;  /* 0x000000000000094d */ /* 0x001ff00003800000 */
[----:B------:R-:W-:Y:S01]  /*0520*/  STG.E desc[UR4][R6.64], R3 ;  /* 0x0000000306007986 */ /* 0x000fe2000c101904 */
[----:B------:R-:W-:Y:S05]  /*0530*/  EXIT ;  /* 0x000000000000794d */ /* 0x000fea0003800000 */
.L_x_0:
[----:B------:R-:W-:-:S00]  /*0540*/  BRA `(.L_x_0) ;  /* 0xfffffffc00fc7947 */ /* 0x000fc0000383ffff */
[----:B------:R-:W-:-:S00]  /*0550*/  NOP ;  /* 0x0000000000007918 */ /* 0x000fc00000000000 */
        /* <DEDUP_REMOVED lines=10> */
.L_x_1:


//--------------------- .nv.global.init           --------------------------
	.section	.nv.global.init,"aw",@progbits
.nv.global.init:
	.type		_$_str,@object
	.size		_$_str,(_$_str_$_2 - _$_str)
_$_str:
        /*0000*/ 	.byte	0x5f, 0x5f, 0x43, 0x55, 0x44, 0x41, 0x5f, 0x46, 0x54, 0x5a, 0x00
	.type		_$_str_$_2,@object
	.size		_$_str_$_2,(.L_1 - _$_str_$_2)
_$_str_$_2:
        /*000b*/ 	.byte	0x5f, 0x5f, 0x43, 0x55, 0x44, 0x41, 0x5f, 0x50, 0x52, 0x45, 0x43, 0x5f, 0x53, 0x51, 0x52, 0x54
        /*001b*/ 	.byte	0x00
.L_1:


//--------------------- .nv.constant0.triton_poi_fused__native_batch_norm_legit_no_training_relu_8 --------------------------
	.section	.nv.constant0.triton_poi_fused__native_batch_norm_legit_no_training_relu_8,"a",@progbits
	.sectionflags	@""
	.align	4
.nv.constant0.triton_poi_fused__native_batch_norm_legit_no_training_relu_8:
	.zero		620
